//
// Generated by NVIDIA NVVM Compiler
//
// Compiler Build ID: CL-36424714
// Cuda compilation tools, release 13.0, V13.0.88
// Based on NVVM 20.0.0
//

.version 9.0
.target sm_100
.address_size 64

	// .globl	_Z6kerneliPiS_S_

.visible .entry _Z6kerneliPiS_S_(
	.param .u32 _Z6kerneliPiS_S__param_0,
	.param .u64 .ptr .align 1 _Z6kerneliPiS_S__param_1,
	.param .u64 .ptr .align 1 _Z6kerneliPiS_S__param_2,
	.param .u64 .ptr .align 1 _Z6kerneliPiS_S__param_3
)
{
	.reg .pred 	%p<2>;
	.reg .b32 	%r<9>;
	.reg .b64 	%rd<11>;

	ld.param.u32 	%r2, [_Z6kerneliPiS_S__param_0];
	ld.param.u64 	%rd1, [_Z6kerneliPiS_S__param_1];
	ld.param.u64 	%rd2, [_Z6kerneliPiS_S__param_2];
	ld.param.u64 	%rd3, [_Z6kerneliPiS_S__param_3];
	mov.u32 	%r3, %ntid.x;
	mov.u32 	%r4, %ctaid.x;
	mov.u32 	%r5, %tid.x;
	mad.lo.s32 	%r1, %r3, %r4, %r5;
	setp.ge.s32 	%p1, %r1, %r2;
	@%p1 bra 	$L__BB0_2;
	cvta.to.global.u64 	%rd4, %rd1;
	cvta.to.global.u64 	%rd5, %rd2;
	cvta.to.global.u64 	%rd6, %rd3;
	mul.wide.s32 	%rd7, %r1, 4;
	add.s64 	%rd8, %rd4, %rd7;
	ld.global.u32 	%r6, [%rd8];
	add.s64 	%rd9, %rd5, %rd7;
	ld.global.u32 	%r7, [%rd9];
	add.s32 	%r8, %r7, %r6;
	add.s64 	%rd10, %rd6, %rd7;
	st.global.u32 	[%rd10], %r8;
$L__BB0_2:
	ret;

}


// ===== COMPILED SASS (sm_100) =====

	.target	sm_100

	.elftype	@"ET_EXEC"


//--------------------- .note.nv.tkinfo           --------------------------
	.section	.note.nv.tkinfo,"",@"SHT_NOTE"
	.sectionflags	@"SHF_NOTE_NV_TKINFO"
	.tkinfo
        /*0018*/ 	.word	0x00000002
        /*0030*/ 	.string	""
        /*0030*/ 	.string	"ptxas"
        /*0030*/ 	.string	"Cuda compilation tools, release 13.0, V13.0.88"
        /*0030*/ 	.string	"Build cuda_13.0.r13.0/compiler.36424714_0"
        /*0030*/ 	.string	"-arch sm_100 -m 64 "



//--------------------- .note.nv.cuinfo           --------------------------
	.section	.note.nv.cuinfo,"",@"SHT_NOTE"
	.sectionflags	@"SHF_NOTE_NV_CUINFO"
        /*0018*/ 	.short	0x0002
        /*001a*/ 	.short	0x0064
        /*001c*/ 	.short	0x0082
	.zero		2


//--------------------- .nv.info                  --------------------------
	.section	.nv.info,"",@"SHT_CUDA_INFO"
	.align	4


	//----- nvinfo : EIATTR_REGCOUNT
	.align		4
        /*0000*/ 	.byte	0x04, 0x2f
        /*0002*/ 	.short	(.L_1 - .L_0)
	.align		4
.L_0:
        /*0004*/ 	.word	index@(_Z6kerneliPiS_S_)
        /*0008*/ 	.word	0x0000000c


	//----- nvinfo : EIATTR_FRAME_SIZE
	.align		4
.L_1:
        /*000c*/ 	.byte	0x04, 0x11
        /*000e*/ 	.short	(.L_3 - .L_2)
	.align		4
.L_2:
        /*0010*/ 	.word	index@(_Z6kerneliPiS_S_)
        /*0014*/ 	.word	0x00000000


	//----- nvinfo : EIATTR_MIN_STACK_SIZE
	.align		4
.L_3:
        /*0018*/ 	.byte	0x04, 0x12
        /*001a*/ 	.short	(.L_5 - .L_4)
	.align		4
.L_4:
        /*001c*/ 	.word	index@(_Z6kerneliPiS_S_)
        /*0020*/ 	.word	0x00000000
.L_5:


//--------------------- .nv.compat                --------------------------
	.section	.nv.compat,"",@"SHT_CUDA_COMPAT_INFO"
	.align	4
        /*0000*/ 	.byte	0x02, 0x09, 0x00, 0x00, 0x02, 0x02, 0x01, 0x00, 0x02, 0x05, 0x05, 0x00, 0x03, 0x07, 0x01, 0x01
        /*0010*/ 	.byte	0x02, 0x03, 0x00, 0x00, 0x02, 0x06, 0x01, 0x00, 0x04, 0x0b, 0x08, 0x00, 0x09, 0x00, 0x00, 0x00
        /*0020*/ 	.byte	0x00, 0x00, 0x00, 0x00


//--------------------- .nv.info._Z6kerneliPiS_S_ --------------------------
	.section	.nv.info._Z6kerneliPiS_S_,"",@"SHT_CUDA_INFO"
	.sectionflags	@""
	.align	4


	//----- nvinfo : EIATTR_CUDA_API_VERSION
	.align		4
        /*0000*/ 	.byte	0x04, 0x37
        /*0002*/ 	.short	(.L_7 - .L_6)
.L_6:
        /*0004*/ 	.word	0x00000082


	//----- nvinfo : EIATTR_KPARAM_INFO
	.align		4
.L_7:
        /*0008*/ 	.byte	0x04, 0x17
        /*000a*/ 	.short	(.L_9 - .L_8)
.L_8:
        /*000c*/ 	.word	0x00000000
        /*0010*/ 	.short	0x0003
        /*0012*/ 	.short	0x0018
        /*0014*/ 	.byte	0x00, 0xf5, 0x21, 0x00


	//----- nvinfo : EIATTR_KPARAM_INFO
	.align		4
.L_9:
        /*0018*/ 	.byte	0x04, 0x17
        /*001a*/ 	.short	(.L_11 - .L_10)
.L_10:
        /*001c*/ 	.word	0x00000000
        /*0020*/ 	.short	0x0002
        /*0022*/ 	.short	0x0010
        /*0024*/ 	.byte	0x00, 0xf5, 0x21, 0x00


	//----- nvinfo : EIATTR_KPARAM_INFO
	.align		4
.L_11:
        /*0028*/ 	.byte	0x04, 0x17
        /*002a*/ 	.short	(.L_13 - .L_12)
.L_12:
        /*002c*/ 	.word	0x00000000
        /*0030*/ 	.short	0x0001
        /*0032*/ 	.short	0x0008
        /*0034*/ 	.byte	0x00, 0xf5, 0x21, 0x00


	//----- nvinfo : EIATTR_KPARAM_INFO
	.align		4
.L_13:
        /*0038*/ 	.byte	0x04, 0x17
        /*003a*/ 	.short	(.L_15 - .L_14)
.L_14:
        /*003c*/ 	.word	0x00000000
        /*0040*/ 	.short	0x0000
        /*0042*/ 	.short	0x0000
        /*0044*/ 	.byte	0x00, 0xf0, 0x11, 0x00


	//----- nvinfo : EIATTR_SPARSE_MMA_MASK
	.align		4
.L_15:
        /*0048*/ 	.byte	0x03, 0x50
        /*004a*/ 	.short	0x0000


	//----- nvinfo : EIATTR_MAXREG_COUNT
	.align		4
        /*004c*/ 	.byte	0x03, 0x1b
        /*004e*/ 	.short	0x00ff


	//----- nvinfo : EIATTR_MERCURY_ISA_VERSION
	.align		4
        /*0050*/ 	.byte	0x03, 0x5f
        /*0052*/ 	.short	0x0101


	//----- nvinfo : EIATTR_VRC_CTA_INIT_COUNT
	.align		4
        /*0054*/ 	.byte	0x02, 0x4a
	.zero		1
	.zero		1


	//----- nvinfo : EIATTR_EXIT_INSTR_OFFSETS
	.align		4
        /*0058*/ 	.byte	0x04, 0x1c
        /*005a*/ 	.short	(.L_17 - .L_16)


	//   ....[0]....
.L_16:
        /*005c*/ 	.word	0x00000070


	//   ....[1]....
        /*0060*/ 	.word	0x00000130


	//----- nvinfo : EIATTR_CBANK_PARAM_SIZE
	.align		4
.L_17:
        /*0064*/ 	.byte	0x03, 0x19
        /*0066*/ 	.short	0x0020


	//----- nvinfo : EIATTR_PARAM_CBANK
	.align		4
        /*0068*/ 	.byte	0x04, 0x0a
        /*006a*/ 	.short	(.L_19 - .L_18)
	.align		4
.L_18:
        /*006c*/ 	.word	index@(.nv.constant0._Z6kerneliPiS_S_)
        /*0070*/ 	.short	0x0380
        /*0072*/ 	.short	0x0020


	//----- nvinfo : EIATTR_SW_WAR
	.align		4
.L_19:
        /*0074*/ 	.byte	0x04, 0x36
        /*0076*/ 	.short	(.L_21 - .L_20)
.L_20:
        /*0078*/ 	.word	0x00000008
.L_21:


//--------------------- .nv.callgraph             --------------------------
	.section	.nv.callgraph,"",@"SHT_CUDA_CALLGRAPH"
	.align	4
	.sectionentsize	8
	.align		4
        /*0000*/ 	.word	0x00000000
	.align		4
        /*0004*/ 	.word	0xffffffff
	.align		4
        /*0008*/ 	.word	0x00000000
	.align		4
        /*000c*/ 	.word	0xfffffffe
	.align		4
        /*0010*/ 	.word	0x00000000
	.align		4
        /*0014*/ 	.word	0xfffffffd
	.align		4
        /*0018*/ 	.word	0x00000000
	.align		4
        /*001c*/ 	.word	0xfffffffc


//--------------------- .text._Z6kerneliPiS_S_    --------------------------
	.section	.text._Z6kerneliPiS_S_,"ax",@progbits
	.align	128
        .global         _Z6kerneliPiS_S_
        .type           _Z6kerneliPiS_S_,@function
        .size           _Z6kerneliPiS_S_,(.L_x_1 - _Z6kerneliPiS_S_)
        .other          _Z6kerneliPiS_S_,@"STO_CUDA_ENTRY STV_DEFAULT"
_Z6kerneliPiS_S_:
.text._Z6kerneliPiS_S_:
[----:B------:R-:W-:Y:S01]  /*0000*/  LDC R1, c[0x0][0x37c] ;  /* 0x0000df00ff017b82 */ /* 0x000fe20000000800 */
[----:B------:R-:W0:Y:S01]  /*0010*/  S2R R9, SR_CTAID.X ;  /* 0x0000000000097919 */ /* 0x000e220000002500 */
[----:B------:R-:W0:Y:S01]  /*0020*/  LDCU UR4, c[0x0][0x360] ;  /* 0x00006c00ff0477ac */ /* 0x000e220008000800 */
[----:B------:R-:W0:Y:S01]  /*0030*/  S2R R0, SR_TID.X ;  /* 0x0000000000007919 */ /* 0x000e220000002100 */
[----:B------:R-:W1:Y:S01]  /*0040*/  LDCU UR5, c[0x0][0x380] ;  /* 0x00007000ff0577ac */ /* 0x000e620008000800 */
[----:B0-----:R-:W-:-:S05]  /*0050*/  IMAD R9, R9, UR4, R0 ;  /* 0x0000000409097c24 */ /* 0x001fca000f8e0200 */
[----:B-1----:R-:W-:-:S13]  /*0060*/  ISETP.GE.AND P0, PT, R9, UR5, PT ;  /* 0x0000000509007c0c */ /* 0x002fda000bf06270 */
[----:B------:R-:W-:Y:S05]  /*0070*/  @P0 EXIT ;  /* 0x000000000000094d */ /* 0x000fea0003800000 */
[----:B------:R-:W0:Y:S01]  /*0080*/  LDC.64 R2, c[0x0][0x388] ;  /* 0x0000e200ff027b82 */ /* 0x000e220000000a00 */
[----:B------:R-:W1:Y:S07]  /*0090*/  LDCU.64 UR4, c[0x0][0x358] ;  /* 0x00006b00ff0477ac */ /* 0x000e6e0008000a00 */
[----:B------:R-:W2:Y:S08]  /*00a0*/  LDC.64 R4, c[0x0][0x390] ;  /* 0x0000e400ff047b82 */ /* 0x000eb00000000a00 */
[----:B------:R-:W3:Y:S01]  /*00b0*/  LDC.64 R6, c[0x0][0x398] ;  /* 0x0000e600ff067b82 */ /* 0x000ee20000000a00 */
[----:B0-----:R-:W-:-:S06]  /*00c0*/  IMAD.WIDE R2, R9, 0x4, R2 ;  /* 0x0000000409027825 */ /* 0x001fcc00078e0202 */
[----:B-1----:R-:W4:Y:S01]  /*00d0*/  LDG.E R2, desc[UR4][R2.64] ;  /* 0x0000000402027981 */ /* 0x002f22000c1e1900 */
[----:B--2---:R-:W-:-:S06]  /*00e0*/  IMAD.WIDE R4, R9, 0x4, R4 ;  /* 0x0000000409047825 */ /* 0x004fcc00078e0204 */
[----:B------:R-:W4:Y:S01]  /*00f0*/  LDG.E R5, desc[UR4][R4.64] ;  /* 0x0000000404057981 */ /* 0x000f22000c1e1900 */
[----:B---3--:R-:W-:Y:S01]  /*0100*/  IMAD.WIDE R6, R9, 0x4, R6 ;  /* 0x0000000409067825 */ /* 0x008fe200078e0206 */
[----:B----4-:R-:W-:-:S05]  /*0110*/  IADD3 R9, PT, PT, R2, R5, RZ ;  /* 0x0000000502097210 */ /* 0x010fca0007ffe0ff */
[----:B------:R-:W-:Y:S01]  /*0120*/  STG.E desc[UR4][R6.64], R9 ;  /* 0x0000000906007986 */ /* 0x000fe2000c101904 */
[----:B------:R-:W-:Y:S05]  /*0130*/  EXIT ;  /* 0x000000000000794d */ /* 0x000fea0003800000 */
.L_x_0:
[----:B------:R-:W-:-:S00]  /*0140*/  BRA `(.L_x_0) ;  /* 0xfffffffc00fc7947 */ /* 0x000fc0000383ffff */
[----:B------:R-:W-:-:S00]  /*0150*/  NOP ;  /* 0x0000000000007918 */ /* 0x000fc00000000000 */
        /* <DEDUP_REMOVED lines=10> */
.L_x_1:


//--------------------- .nv.shared.reserved.0     --------------------------
	.section	.nv.shared.reserved.0,"aw",@nobits
	.weak		__nv_reservedSMEM_offset_0_alias
	.size		__nv_reservedSMEM_offset_0_alias, 0, 64
	.other		__nv_reservedSMEM_offset_0_alias,@"STO_CUDA_RESERVED_SHARED STV_DEFAULT"
__nv_reservedSMEM_offset_0_alias:
	.zero		0
	.zero		64


//--------------------- .nv.constant0._Z6kerneliPiS_S_ --------------------------
	.section	.nv.constant0._Z6kerneliPiS_S_,"a",@progbits
	.sectionflags	@""
	.align	4
.nv.constant0._Z6kerneliPiS_S_:
	.zero		928


//--------------------- SYMBOLS --------------------------

	.type		.nv.reservedSmem.offset0,@object
	.size		.nv.reservedSmem.offset0,0x4
